//
// Generated by NVIDIA NVVM Compiler
//
// Compiler Build ID: CL-36424714
// Cuda compilation tools, release 13.0, V13.0.88
// Based on NVVM 20.0.0
//

.version 9.0
.target sm_100
.address_size 64

	// .globl	_Z12sumReductionPiS_i
// _ZZ12sumReductionPiS_iE9sharedMem has been demoted
// _ZZ14finalReductionPiS_iE9sharedMem has been demoted

.visible .entry _Z12sumReductionPiS_i(
	.param .u64 .ptr .align 1 _Z12sumReductionPiS_i_param_0,
	.param .u64 .ptr .align 1 _Z12sumReductionPiS_i_param_1,
	.param .u32 _Z12sumReductionPiS_i_param_2
)
{
	.reg .pred 	%p<6>;
	.reg .b32 	%r<22>;
	.reg .b64 	%rd<9>;
	// demoted variable
	.shared .align 4 .b8 _ZZ12sumReductionPiS_iE9sharedMem[1024];
	ld.param.u64 	%rd1, [_Z12sumReductionPiS_i_param_0];
	ld.param.u64 	%rd2, [_Z12sumReductionPiS_i_param_1];
	ld.param.u32 	%r11, [_Z12sumReductionPiS_i_param_2];
	mov.u32 	%r1, %tid.x;
	mov.u32 	%r2, %ctaid.x;
	mov.u32 	%r21, %ntid.x;
	mad.lo.s32 	%r4, %r2, %r21, %r1;
	setp.ge.s32 	%p1, %r4, %r11;
	mov.b32 	%r20, 0;
	@%p1 bra 	$L__BB0_2;
	cvta.to.global.u64 	%rd3, %rd1;
	mul.wide.s32 	%rd4, %r4, 4;
	add.s64 	%rd5, %rd3, %rd4;
	ld.global.u32 	%r20, [%rd5];
$L__BB0_2:
	shl.b32 	%r12, %r1, 2;
	mov.u32 	%r13, _ZZ12sumReductionPiS_iE9sharedMem;
	add.s32 	%r7, %r13, %r12;
	st.shared.u32 	[%r7], %r20;
	bar.sync 	0;
	setp.lt.u32 	%p2, %r21, 2;
	@%p2 bra 	$L__BB0_6;
$L__BB0_3:
	shr.u32 	%r9, %r21, 1;
	setp.ge.u32 	%p3, %r1, %r9;
	@%p3 bra 	$L__BB0_5;
	shl.b32 	%r14, %r9, 2;
	add.s32 	%r15, %r7, %r14;
	ld.shared.u32 	%r16, [%r15];
	ld.shared.u32 	%r17, [%r7];
	add.s32 	%r18, %r17, %r16;
	st.shared.u32 	[%r7], %r18;
$L__BB0_5:
	bar.sync 	0;
	setp.gt.u32 	%p4, %r21, 3;
	mov.u32 	%r21, %r9;
	@%p4 bra 	$L__BB0_3;
$L__BB0_6:
	setp.ne.s32 	%p5, %r1, 0;
	@%p5 bra 	$L__BB0_8;
	ld.shared.u32 	%r19, [_ZZ12sumReductionPiS_iE9sharedMem];
	cvta.to.global.u64 	%rd6, %rd2;
	mul.wide.u32 	%rd7, %r2, 4;
	add.s64 	%rd8, %rd6, %rd7;
	st.global.u32 	[%rd8], %r19;
$L__BB0_8:
	ret;

}
	// .globl	_Z14finalReductionPiS_i
.visible .entry _Z14finalReductionPiS_i(
	.param .u64 .ptr .align 1 _Z14finalReductionPiS_i_param_0,
	.param .u64 .ptr .align 1 _Z14finalReductionPiS_i_param_1,
	.param .u32 _Z14finalReductionPiS_i_param_2
)
{
	.reg .pred 	%p<6>;
	.reg .b32 	%r<21>;
	.reg .b64 	%rd<9>;
	// demoted variable
	.shared .align 4 .b8 _ZZ14finalReductionPiS_iE9sharedMem[1024];
	ld.param.u64 	%rd1, [_Z14finalReductionPiS_i_param_0];
	ld.param.u64 	%rd2, [_Z14finalReductionPiS_i_param_1];
	ld.param.u32 	%r9, [_Z14finalReductionPiS_i_param_2];
	mov.u32 	%r1, %tid.x;
	setp.ge.s32 	%p1, %r1, %r9;
	mov.b32 	%r19, 0;
	@%p1 bra 	$L__BB1_2;
	cvta.to.global.u64 	%rd3, %rd1;
	mul.wide.u32 	%rd4, %r1, 4;
	add.s64 	%rd5, %rd3, %rd4;
	ld.global.u32 	%r19, [%rd5];
$L__BB1_2:
	shl.b32 	%r10, %r1, 2;
	mov.u32 	%r11, _ZZ14finalReductionPiS_iE9sharedMem;
	add.s32 	%r4, %r11, %r10;
	st.shared.u32 	[%r4], %r19;
	bar.sync 	0;
	mov.u32 	%r20, %ntid.x;
	setp.lt.u32 	%p2, %r20, 2;
	@%p2 bra 	$L__BB1_6;
$L__BB1_3:
	shr.u32 	%r7, %r20, 1;
	setp.ge.u32 	%p3, %r1, %r7;
	@%p3 bra 	$L__BB1_5;
	shl.b32 	%r12, %r7, 2;
	add.s32 	%r13, %r4, %r12;
	ld.shared.u32 	%r14, [%r13];
	ld.shared.u32 	%r15, [%r4];
	add.s32 	%r16, %r15, %r14;
	st.shared.u32 	[%r4], %r16;
$L__BB1_5:
	bar.sync 	0;
	setp.gt.u32 	%p4, %r20, 3;
	mov.u32 	%r20, %r7;
	@%p4 bra 	$L__BB1_3;
$L__BB1_6:
	setp.ne.s32 	%p5, %r1, 0;
	@%p5 bra 	$L__BB1_8;
	ld.shared.u32 	%r17, [_ZZ14finalReductionPiS_iE9sharedMem];
	mov.u32 	%r18, %ctaid.x;
	cvta.to.global.u64 	%rd6, %rd2;
	mul.wide.u32 	%rd7, %r18, 4;
	add.s64 	%rd8, %rd6, %rd7;
	st.global.u32 	[%rd8], %r17;
$L__BB1_8:
	ret;

}


// ===== COMPILED SASS (sm_100) =====

	.target	sm_100

	.elftype	@"ET_EXEC"


//--------------------- .note.nv.tkinfo           --------------------------
	.section	.note.nv.tkinfo,"",@"SHT_NOTE"
	.sectionflags	@"SHF_NOTE_NV_TKINFO"
	.tkinfo
        /*0018*/ 	.word	0x00000002
        /*0030*/ 	.string	""
        /*0030*/ 	.string	"ptxas"
        /*0030*/ 	.string	"Cuda compilation tools, release 13.0, V13.0.88"
        /*0030*/ 	.string	"Build cuda_13.0.r13.0/compiler.36424714_0"
        /*0030*/ 	.string	"-arch sm_100 -m 64 "



//--------------------- .note.nv.cuinfo           --------------------------
	.section	.note.nv.cuinfo,"",@"SHT_NOTE"
	.sectionflags	@"SHF_NOTE_NV_CUINFO"
        /*0018*/ 	.short	0x0002
        /*001a*/ 	.short	0x0064
        /*001c*/ 	.short	0x0082
	.zero		2


//--------------------- .nv.info                  --------------------------
	.section	.nv.info,"",@"SHT_CUDA_INFO"
	.align	4


	//----- nvinfo : EIATTR_REGCOUNT
	.align		4
        /*0000*/ 	.byte	0x04, 0x2f
        /*0002*/ 	.short	(.L_1 - .L_0)
	.align		4
.L_0:
        /*0004*/ 	.word	index@(_Z12sumReductionPiS_i)
        /*0008*/ 	.word	0x0000000b


	//----- nvinfo : EIATTR_FRAME_SIZE
	.align		4
.L_1:
        /*000c*/ 	.byte	0x04, 0x11
        /*000e*/ 	.short	(.L_3 - .L_2)
	.align		4
.L_2:
        /*0010*/ 	.word	index@(_Z12sumReductionPiS_i)
        /*0014*/ 	.word	0x00000000


	//----- nvinfo : EIATTR_REGCOUNT
	.align		4
.L_3:
        /*0018*/ 	.byte	0x04, 0x2f
        /*001a*/ 	.short	(.L_5 - .L_4)
	.align		4
.L_4:
        /*001c*/ 	.word	index@(_Z14finalReductionPiS_i)
        /*0020*/ 	.word	0x0000000a


	//----- nvinfo : EIATTR_FRAME_SIZE
	.align		4
.L_5:
        /*0024*/ 	.byte	0x04, 0x11
        /*0026*/ 	.short	(.L_7 - .L_6)
	.align		4
.L_6:
        /*0028*/ 	.word	index@(_Z14finalReductionPiS_i)
        /*002c*/ 	.word	0x00000000


	//----- nvinfo : EIATTR_MIN_STACK_SIZE
	.align		4
.L_7:
        /*0030*/ 	.byte	0x04, 0x12
        /*0032*/ 	.short	(.L_9 - .L_8)
	.align		4
.L_8:
        /*0034*/ 	.word	index@(_Z14finalReductionPiS_i)
        /*0038*/ 	.word	0x00000000


	//----- nvinfo : EIATTR_MIN_STACK_SIZE
	.align		4
.L_9:
        /*003c*/ 	.byte	0x04, 0x12
        /*003e*/ 	.short	(.L_11 - .L_10)
	.align		4
.L_10:
        /*0040*/ 	.word	index@(_Z12sumReductionPiS_i)
        /*0044*/ 	.word	0x00000000
.L_11:


//--------------------- .nv.compat                --------------------------
	.section	.nv.compat,"",@"SHT_CUDA_COMPAT_INFO"
	.align	4
        /*0000*/ 	.byte	0x02, 0x09, 0x00, 0x00, 0x02, 0x02, 0x01, 0x00, 0x02, 0x05, 0x05, 0x00, 0x03, 0x07, 0x01, 0x01
        /*0010*/ 	.byte	0x02, 0x03, 0x00, 0x00, 0x02, 0x06, 0x01, 0x00, 0x04, 0x0b, 0x08, 0x00, 0x09, 0x00, 0x00, 0x00
        /*0020*/ 	.byte	0x00, 0x00, 0x00, 0x00


//--------------------- .nv.info._Z14finalReductionPiS_i --------------------------
	.section	.nv.info._Z14finalReductionPiS_i,"",@"SHT_CUDA_INFO"
	.sectionflags	@""
	.align	4


	//----- nvinfo : EIATTR_CUDA_API_VERSION
	.align		4
        /*0000*/ 	.byte	0x04, 0x37
        /*0002*/ 	.short	(.L_13 - .L_12)
.L_12:
        /*0004*/ 	.word	0x00000082


	//----- nvinfo : EIATTR_KPARAM_INFO
	.align		4
.L_13:
        /*0008*/ 	.byte	0x04, 0x17
        /*000a*/ 	.short	(.L_15 - .L_14)
.L_14:
        /*000c*/ 	.word	0x00000000
        /*0010*/ 	.short	0x0002
        /*0012*/ 	.short	0x0010
        /*0014*/ 	.byte	0x00, 0xf0, 0x11, 0x00


	//----- nvinfo : EIATTR_KPARAM_INFO
	.align		4
.L_15:
        /*0018*/ 	.byte	0x04, 0x17
        /*001a*/ 	.short	(.L_17 - .L_16)
.L_16:
        /*001c*/ 	.word	0x00000000
        /*0020*/ 	.short	0x0001
        /*0022*/ 	.short	0x0008
        /*0024*/ 	.byte	0x00, 0xf5, 0x21, 0x00


	//----- nvinfo : EIATTR_KPARAM_INFO
	.align		4
.L_17:
        /*0028*/ 	.byte	0x04, 0x17
        /*002a*/ 	.short	(.L_19 - .L_18)
.L_18:
        /*002c*/ 	.word	0x00000000
        /*0030*/ 	.short	0x0000
        /*0032*/ 	.short	0x0000
        /*0034*/ 	.byte	0x00, 0xf5, 0x21, 0x00


	//----- nvinfo : EIATTR_SPARSE_MMA_MASK
	.align		4
.L_19:
        /*0038*/ 	.byte	0x03, 0x50
        /*003a*/ 	.short	0x0000


	//----- nvinfo : EIATTR_MAXREG_COUNT
	.align		4
        /*003c*/ 	.byte	0x03, 0x1b
        /*003e*/ 	.short	0x00ff


	//----- nvinfo : EIATTR_NUM_BARRIERS
	.align		4
        /*0040*/ 	.byte	0x02, 0x4c
        /*0042*/ 	.byte	0x01
	.zero		1


	//----- nvinfo : EIATTR_MERCURY_ISA_VERSION
	.align		4
        /*0044*/ 	.byte	0x03, 0x5f
        /*0046*/ 	.short	0x0101


	//----- nvinfo : EIATTR_VRC_CTA_INIT_COUNT
	.align		4
        /*0048*/ 	.byte	0x02, 0x4a
	.zero		1
	.zero		1


	//----- nvinfo : EIATTR_EXIT_INSTR_OFFSETS
	.align		4
        /*004c*/ 	.byte	0x04, 0x1c
        /*004e*/ 	.short	(.L_21 - .L_20)


	//   ....[0]....
.L_20:
        /*0050*/ 	.word	0x000001f0


	//   ....[1]....
        /*0054*/ 	.word	0x00000280


	//----- nvinfo : EIATTR_CBANK_PARAM_SIZE
	.align		4
.L_21:
        /*0058*/ 	.byte	0x03, 0x19
        /*005a*/ 	.short	0x0014


	//----- nvinfo : EIATTR_PARAM_CBANK
	.align		4
        /*005c*/ 	.byte	0x04, 0x0a
        /*005e*/ 	.short	(.L_23 - .L_22)
	.align		4
.L_22:
        /*0060*/ 	.word	index@(.nv.constant0._Z14finalReductionPiS_i)
        /*0064*/ 	.short	0x0380
        /*0066*/ 	.short	0x0014


	//----- nvinfo : EIATTR_SW_WAR
	.align		4
.L_23:
        /*0068*/ 	.byte	0x04, 0x36
        /*006a*/ 	.short	(.L_25 - .L_24)
.L_24:
        /*006c*/ 	.word	0x00000008
.L_25:


//--------------------- .nv.info._Z12sumReductionPiS_i --------------------------
	.section	.nv.info._Z12sumReductionPiS_i,"",@"SHT_CUDA_INFO"
	.sectionflags	@""
	.align	4


	//----- nvinfo : EIATTR_CUDA_API_VERSION
	.align		4
        /*0000*/ 	.byte	0x04, 0x37
        /*0002*/ 	.short	(.L_27 - .L_26)
.L_26:
        /*0004*/ 	.word	0x00000082


	//----- nvinfo : EIATTR_KPARAM_INFO
	.align		4
.L_27:
        /*0008*/ 	.byte	0x04, 0x17
        /*000a*/ 	.short	(.L_29 - .L_28)
.L_28:
        /*000c*/ 	.word	0x00000000
        /*0010*/ 	.short	0x0002
        /*0012*/ 	.short	0x0010
        /*0014*/ 	.byte	0x00, 0xf0, 0x11, 0x00


	//----- nvinfo : EIATTR_KPARAM_INFO
	.align		4
.L_29:
        /*0018*/ 	.byte	0x04, 0x17
        /*001a*/ 	.short	(.L_31 - .L_30)
.L_30:
        /*001c*/ 	.word	0x00000000
        /*0020*/ 	.short	0x0001
        /*0022*/ 	.short	0x0008
        /*0024*/ 	.byte	0x00, 0xf5, 0x21, 0x00


	//----- nvinfo : EIATTR_KPARAM_INFO
	.align		4
.L_31:
        /*0028*/ 	.byte	0x04, 0x17
        /*002a*/ 	.short	(.L_33 - .L_32)
.L_32:
        /*002c*/ 	.word	0x00000000
        /*0030*/ 	.short	0x0000
        /*0032*/ 	.short	0x0000
        /*0034*/ 	.byte	0x00, 0xf5, 0x21, 0x00


	//----- nvinfo : EIATTR_SPARSE_MMA_MASK
	.align		4
.L_33:
        /*0038*/ 	.byte	0x03, 0x50
        /*003a*/ 	.short	0x0000


	//----- nvinfo : EIATTR_MAXREG_COUNT
	.align		4
        /*003c*/ 	.byte	0x03, 0x1b
        /*003e*/ 	.short	0x00ff


	//----- nvinfo : EIATTR_NUM_BARRIERS
	.align		4
        /*0040*/ 	.byte	0x02, 0x4c
        /*0042*/ 	.byte	0x01
	.zero		1


	//----- nvinfo : EIATTR_MERCURY_ISA_VERSION
	.align		4
        /*0044*/ 	.byte	0x03, 0x5f
        /*0046*/ 	.short	0x0101


	//----- nvinfo : EIATTR_VRC_CTA_INIT_COUNT
	.align		4
        /*0048*/ 	.byte	0x02, 0x4a
	.zero		1
	.zero		1


	//----- nvinfo : EIATTR_EXIT_INSTR_OFFSETS
	.align		4
        /*004c*/ 	.byte	0x04, 0x1c
        /*004e*/ 	.short	(.L_35 - .L_34)


	//   ....[0]....
.L_34:
        /*0050*/ 	.word	0x00000210


	//   ....[1]....
        /*0054*/ 	.word	0x00000290


	//----- nvinfo : EIATTR_CBANK_PARAM_SIZE
	.align		4
.L_35:
        /*0058*/ 	.byte	0x03, 0x19
        /*005a*/ 	.short	0x0014


	//----- nvinfo : EIATTR_PARAM_CBANK
	.align		4
        /*005c*/ 	.byte	0x04, 0x0a
        /*005e*/ 	.short	(.L_37 - .L_36)
	.align		4
.L_36:
        /*0060*/ 	.word	index@(.nv.constant0._Z12sumReductionPiS_i)
        /*0064*/ 	.short	0x0380
        /*0066*/ 	.short	0x0014


	//----- nvinfo : EIATTR_SW_WAR
	.align		4
.L_37:
        /*0068*/ 	.byte	0x04, 0x36
        /*006a*/ 	.short	(.L_39 - .L_38)
.L_38:
        /*006c*/ 	.word	0x00000008
.L_39:


//--------------------- .nv.callgraph             --------------------------
	.section	.nv.callgraph,"",@"SHT_CUDA_CALLGRAPH"
	.align	4
	.sectionentsize	8
	.align		4
        /*0000*/ 	.word	0x00000000
	.align		4
        /*0004*/ 	.word	0xffffffff
	.align		4
        /*0008*/ 	.word	0x00000000
	.align		4
        /*000c*/ 	.word	0xfffffffe
	.align		4
        /*0010*/ 	.word	0x00000000
	.align		4
        /*0014*/ 	.word	0xfffffffd
	.align		4
        /*0018*/ 	.word	0x00000000
	.align		4
        /*001c*/ 	.word	0xfffffffc


//--------------------- .text._Z14finalReductionPiS_i --------------------------
	.section	.text._Z14finalReductionPiS_i,"ax",@progbits
	.align	128
        .global         _Z14finalReductionPiS_i
        .type           _Z14finalReductionPiS_i,@function
        .size           _Z14finalReductionPiS_i,(.L_x_6 - _Z14finalReductionPiS_i)
        .other          _Z14finalReductionPiS_i,@"STO_CUDA_ENTRY STV_DEFAULT"
_Z14finalReductionPiS_i:
.text._Z14finalReductionPiS_i:
[----:B------:R-:W-:Y:S01]  /*0000*/  LDC R1, c[0x0][0x37c] ;  /* 0x0000df00ff017b82 */ /* 0x000fe20000000800 */
[----:B------:R-:W0:Y:S01]  /*0010*/  S2R R7, SR_TID.X ;  /* 0x0000000000077919 */ /* 0x000e220000002100 */
[----:B------:R-:W0:Y:S01]  /*0020*/  LDCU UR4, c[0x0][0x390] ;  /* 0x00007200ff0477ac */ /* 0x000e220008000800 */
[----:B------:R-:W-:Y:S01]  /*0030*/  IMAD.MOV.U32 R0, RZ, RZ, RZ ;  /* 0x000000ffff007224 */ /* 0x000fe200078e00ff */
[----:B------:R-:W1:Y:S01]  /*0040*/  LDCU.64 UR6, c[0x0][0x358] ;  /* 0x00006b00ff0677ac */ /* 0x000e620008000a00 */
[----:B0-----:R-:W-:-:S13]  /*0050*/  ISETP.GE.AND P0, PT, R7, UR4, PT ;  /* 0x0000000407007c0c */ /* 0x001fda000bf06270 */
[----:B------:R-:W0:Y:S02]  /*0060*/  @!P0 LDC.64 R2, c[0x0][0x380] ;  /* 0x0000e000ff028b82 */ /* 0x000e240000000a00 */
[----:B0-----:R-:W-:-:S05]  /*0070*/  @!P0 IMAD.WIDE.U32 R2, R7, 0x4, R2 ;  /* 0x0000000407028825 */ /* 0x001fca00078e0002 */
[----:B-1----:R-:W2:Y:S01]  /*0080*/  @!P0 LDG.E R0, desc[UR6][R2.64] ;  /* 0x0000000602008981 */ /* 0x002ea2000c1e1900 */
[----:B------:R-:W0:Y:S01]  /*0090*/  S2UR UR5, SR_CgaCtaId ;  /* 0x00000000000579c3 */ /* 0x000e220000008800 */
[----:B------:R-:W-:Y:S01]  /*00a0*/  UMOV UR4, 0x400 ;  /* 0x0000040000047882 */ /* 0x000fe20000000000 */
[----:B------:R-:W1:Y:S01]  /*00b0*/  LDCU UR8, c[0x0][0x360] ;  /* 0x00006c00ff0877ac */ /* 0x000e620008000800 */
[----:B------:R-:W-:Y:S01]  /*00c0*/  ISETP.NE.AND P0, PT, R7, RZ, PT ;  /* 0x000000ff0700720c */ /* 0x000fe20003f05270 */
[----:B-1----:R-:W-:Y:S02]  /*00d0*/  UISETP.GE.U32.AND UP0, UPT, UR8, 0x2, UPT ;  /* 0x000000020800788c */ /* 0x002fe4000bf06070 */
[----:B0-----:R-:W-:-:S06]  /*00e0*/  ULEA UR4, UR5, UR4, 0x18 ;  /* 0x0000000405047291 */ /* 0x001fcc000f8ec0ff */
[----:B------:R-:W-:-:S05]  /*00f0*/  LEA R5, R7, UR4, 0x2 ;  /* 0x0000000407057c11 */ /* 0x000fca000f8e10ff */
[----:B--2---:R0:W-:Y:S01]  /*0100*/  STS [R5], R0 ;  /* 0x0000000005007388 */ /* 0x0041e20000000800 */
[----:B------:R-:W-:Y:S06]  /*0110*/  BAR.SYNC.DEFER_BLOCKING 0x0 ;  /* 0x0000000000007b1d */ /* 0x000fec0000010000 */
[----:B------:R-:W-:Y:S05]  /*0120*/  BRA.U !UP0, `(.L_x_0) ;  /* 0x0000000108307547 */ /* 0x000fea000b800000 */
[----:B0-----:R-:W-:-:S07]  /*0130*/  IMAD.U32 R0, RZ, RZ, UR8 ;  /* 0x00000008ff007e24 */ /* 0x001fce000f8e00ff */
.L_x_1:
[----:B------:R-:W-:-:S04]  /*0140*/  SHF.R.U32.HI R6, RZ, 0x1, R0 ;  /* 0x00000001ff067819 */ /* 0x000fc80000011600 */
[----:B------:R-:W-:-:S13]  /*0150*/  ISETP.GE.U32.AND P1, PT, R7, R6, PT ;  /* 0x000000060700720c */ /* 0x000fda0003f26070 */
[----:B------:R-:W-:Y:S01]  /*0160*/  @!P1 LEA R2, R6, R5, 0x2 ;  /* 0x0000000506029211 */ /* 0x000fe200078e10ff */
[----:B------:R-:W-:Y:S05]  /*0170*/  @!P1 LDS R3, [R5] ;  /* 0x0000000005039984 */ /* 0x000fea0000000800 */
[----:B------:R-:W0:Y:S02]  /*0180*/  @!P1 LDS R2, [R2] ;  /* 0x0000000002029984 */ /* 0x000e240000000800 */
[----:B0-----:R-:W-:-:S05]  /*0190*/  @!P1 IMAD.IADD R4, R2, 0x1, R3 ;  /* 0x0000000102049824 */ /* 0x001fca00078e0203 */
[----:B------:R1:W-:Y:S01]  /*01a0*/  @!P1 STS [R5], R4 ;  /* 0x0000000405009388 */ /* 0x0003e20000000800 */
[----:B------:R-:W-:Y:S01]  /*01b0*/  BAR.SYNC.DEFER_BLOCKING 0x0 ;  /* 0x0000000000007b1d */ /* 0x000fe20000010000 */
[----:B------:R-:W-:Y:S02]  /*01c0*/  ISETP.GT.U32.AND P1, PT, R0, 0x3, PT ;  /* 0x000000030000780c */ /* 0x000fe40003f24070 */
[----:B------:R-:W-:-:S11]  /*01d0*/  MOV R0, R6 ;  /* 0x0000000600007202 */ /* 0x000fd60000000f00 */
[----:B-1----:R-:W-:Y:S05]  /*01e0*/  @P1 BRA `(.L_x_1) ;  /* 0xfffffffc00d41947 */ /* 0x002fea000383ffff */
.L_x_0:
[----:B------:R-:W-:Y:S05]  /*01f0*/  @P0 EXIT ;  /* 0x000000000000094d */ /* 0x000fea0003800000 */
[----:B------:R-:W1:Y:S01]  /*0200*/  S2UR UR5, SR_CgaCtaId ;  /* 0x00000000000579c3 */ /* 0x000e620000008800 */
[----:B------:R-:W-:Y:S01]  /*0210*/  UMOV UR4, 0x400 ;  /* 0x0000040000047882 */ /* 0x000fe20000000000 */
[----:B------:R-:W2:Y:S06]  /*0220*/  S2R R7, SR_CTAID.X ;  /* 0x0000000000077919 */ /* 0x000eac0000002500 */
[----:B------:R-:W2:Y:S01]  /*0230*/  LDC.64 R2, c[0x0][0x388] ;  /* 0x0000e200ff027b82 */ /* 0x000ea20000000a00 */
[----:B-1----:R-:W-:-:S09]  /*0240*/  ULEA UR4, UR5, UR4, 0x18 ;  /* 0x0000000405047291 */ /* 0x002fd2000f8ec0ff */
[----:B0-----:R-:W0:Y:S01]  /*0250*/  LDS R5, [UR4] ;  /* 0x00000004ff057984 */ /* 0x001e220008000800 */
[----:B--2---:R-:W-:-:S05]  /*0260*/  IMAD.WIDE.U32 R2, R7, 0x4, R2 ;  /* 0x0000000407027825 */ /* 0x004fca00078e0002 */
[----:B0-----:R-:W-:Y:S01]  /*0270*/  STG.E desc[UR6][R2.64], R5 ;  /* 0x0000000502007986 */ /* 0x001fe2000c101906 */
[----:B------:R-:W-:Y:S05]  /*0280*/  EXIT ;  /* 0x000000000000794d */ /* 0x000fea0003800000 */
.L_x_2:
[----:B------:R-:W-:-:S00]  /*0290*/  BRA `(.L_x_2) ;  /* 0xfffffffc00fc7947 */ /* 0x000fc0000383ffff */
[----:B------:R-:W-:-:S00]  /*02a0*/  NOP ;  /* 0x0000000000007918 */ /* 0x000fc00000000000 */
        /* <DEDUP_REMOVED lines=13> */
.L_x_6:


//--------------------- .text._Z12sumReductionPiS_i --------------------------
	.section	.text._Z12sumReductionPiS_i,"ax",@progbits
	.align	128
        .global         _Z12sumReductionPiS_i
        .type           _Z12sumReductionPiS_i,@function
        .size           _Z12sumReductionPiS_i,(.L_x_7 - _Z12sumReductionPiS_i)
        .other          _Z12sumReductionPiS_i,@"STO_CUDA_ENTRY STV_DEFAULT"
_Z12sumReductionPiS_i:
.text._Z12sumReductionPiS_i:
[----:B------:R-:W-:Y:S01]  /*0000*/  LDC R1, c[0x0][0x37c] ;  /* 0x0000df00ff017b82 */ /* 0x000fe20000000800 */
[----:B------:R-:W0:Y:S01]  /*0010*/  S2R R6, SR_TID.X ;  /* 0x0000000000067919 */ /* 0x000e220000002100 */
[----:B------:R-:W0:Y:S01]  /*0020*/  LDCU UR8, c[0x0][0x360] ;  /* 0x00006c00ff0877ac */ /* 0x000e220008000800 */
[----:B------:R-:W-:Y:S01]  /*0030*/  IMAD.MOV.U32 R4, RZ, RZ, RZ ;  /* 0x000000ffff047224 */ /* 0x000fe200078e00ff */
[----:B------:R-:W0:Y:S01]  /*0040*/  S2R R7, SR_CTAID.X ;  /* 0x0000000000077919 */ /* 0x000e220000002500 */
[----:B------:R-:W1:Y:S01]  /*0050*/  LDCU UR4, c[0x0][0x390] ;  /* 0x00007200ff0477ac */ /* 0x000e620008000800 */
[----:B------:R-:W2:Y:S01]  /*0060*/  LDCU.64 UR6, c[0x0][0x358] ;  /* 0x00006b00ff0677ac */ /* 0x000ea20008000a00 */
[----:B0-----:R-:W-:-:S05]  /*0070*/  IMAD R5, R7, UR8, R6 ;  /* 0x0000000807057c24 */ /* 0x001fca000f8e0206 */
[----:B-1----:R-:W-:-:S13]  /*0080*/  ISETP.GE.AND P0, PT, R5, UR4, PT ;  /* 0x0000000405007c0c */ /* 0x002fda000bf06270 */
[----:B------:R-:W0:Y:S02]  /*0090*/  @!P0 LDC.64 R2, c[0x0][0x380] ;  /* 0x0000e000ff028b82 */ /* 0x000e240000000a00 */
[----:B0-----:R-:W-:-:S05]  /*00a0*/  @!P0 IMAD.WIDE R2, R5, 0x4, R2 ;  /* 0x0000000405028825 */ /* 0x001fca00078e0202 */
[----:B--2---:R-:W2:Y:S01]  /*00b0*/  @!P0 LDG.E R4, desc[UR6][R2.64] ;  /* 0x0000000602048981 */ /* 0x004ea2000c1e1900 */
[----:B------:R-:W0:Y:S01]  /*00c0*/  S2UR UR5, SR_CgaCtaId ;  /* 0x00000000000579c3 */ /* 0x000e220000008800 */
[----:B------:R-:W-:Y:S01]  /*00d0*/  IMAD.U32 R0, RZ, RZ, UR8 ;  /* 0x00000008ff007e24 */ /* 0x000fe2000f8e00ff */
[----:B------:R-:W-:Y:S01]  /*00e0*/  UMOV UR4, 0x400 ;  /* 0x0000040000047882 */ /* 0x000fe20000000000 */
[----:B------:R-:W-:-:S03]  /*00f0*/  ISETP.NE.AND P0, PT, R6, RZ, PT ;  /* 0x000000ff0600720c */ /* 0x000fc60003f05270 */
[----:B------:R-:W-:Y:S01]  /*0100*/  ISETP.GE.U32.AND P1, PT, R0, 0x2, PT ;  /* 0x000000020000780c */ /* 0x000fe20003f26070 */
[----:B0-----:R-:W-:-:S06]  /*0110*/  ULEA UR4, UR5, UR4, 0x18 ;  /* 0x0000000405047291 */ /* 0x001fcc000f8ec0ff */
[----:B------:R-:W-:-:S05]  /*0120*/  LEA R5, R6, UR4, 0x2 ;  /* 0x0000000406057c11 */ /* 0x000fca000f8e10ff */
[----:B--2---:R0:W-:Y:S01]  /*0130*/  STS [R5], R4 ;  /* 0x0000000405007388 */ /* 0x0041e20000000800 */
[----:B------:R-:W-:Y:S06]  /*0140*/  BAR.SYNC.DEFER_BLOCKING 0x0 ;  /* 0x0000000000007b1d */ /* 0x000fec0000010000 */
[----:B------:R-:W-:Y:S05]  /*0150*/  @!P1 BRA `(.L_x_3) ;  /* 0x00000000002c9947 */ /* 0x000fea0003800000 */
.L_x_4:
        /* <DEDUP_REMOVED lines=11> */
.L_x_3:
[----:B------:R-:W-:Y:S05]  /*0210*/  @P0 EXIT ;  /* 0x000000000000094d */ /* 0x000fea0003800000 */
[----:B------:R-:W1:Y:S01]  /*0220*/  S2UR UR5, SR_CgaCtaId ;  /* 0x00000000000579c3 */ /* 0x000e620000008800 */
[----:B------:R-:W-:-:S07]  /*0230*/  UMOV UR4, 0x400 ;  /* 0x0000040000047882 */ /* 0x000fce0000000000 */
[----:B------:R-:W2:Y:S01]  /*0240*/  LDC.64 R2, c[0x0][0x388] ;  /* 0x0000e200ff027b82 */ /* 0x000ea20000000a00 */
[----:B-1----:R-:W-:Y:S01]  /*0250*/  ULEA UR4, UR5, UR4, 0x18 ;  /* 0x0000000405047291 */ /* 0x002fe2000f8ec0ff */
[----:B--2---:R-:W-:-:S08]  /*0260*/  IMAD.WIDE.U32 R2, R7, 0x4, R2 ;  /* 0x0000000407027825 */ /* 0x004fd000078e0002 */
[----:B0-----:R-:W0:Y:S04]  /*0270*/  LDS R5, [UR4] ;  /* 0x00000004ff057984 */ /* 0x001e280008000800 */
[----:B0-----:R-:W-:Y:S01]  /*0280*/  STG.E desc[UR6][R2.64], R5 ;  /* 0x0000000502007986 */ /* 0x001fe2000c101906 */
[----:B------:R-:W-:Y:S05]  /*0290*/  EXIT ;  /* 0x000000000000794d */ /* 0x000fea0003800000 */
.L_x_5:
        /* <DEDUP_REMOVED lines=14> */
.L_x_7:


//--------------------- .nv.shared._Z14finalReductionPiS_i --------------------------
	.section	.nv.shared._Z14finalReductionPiS_i,"aw",@nobits
	.sectionflags	@""
	.align	4
.nv.shared._Z14finalReductionPiS_i:
	.zero		2048


//--------------------- .nv.shared.reserved.0     --------------------------
	.section	.nv.shared.reserved.0,"aw",@nobits
	.weak		__nv_reservedSMEM_offset_0_alias
	.size		__nv_reservedSMEM_offset_0_alias, 0, 64
	.other		__nv_reservedSMEM_offset_0_alias,@"STO_CUDA_RESERVED_SHARED STV_DEFAULT"
__nv_reservedSMEM_offset_0_alias:
	.zero		0
	.zero		64


//--------------------- .nv.shared._Z12sumReductionPiS_i --------------------------
	.section	.nv.shared._Z12sumReductionPiS_i,"aw",@nobits
	.sectionflags	@""
	.align	4
.nv.shared._Z12sumReductionPiS_i:
	.zero		2048


//--------------------- .nv.constant0._Z14finalReductionPiS_i --------------------------
	.section	.nv.constant0._Z14finalReductionPiS_i,"a",@progbits
	.sectionflags	@""
	.align	4
.nv.constant0._Z14finalReductionPiS_i:
	.zero		916


//--------------------- .nv.constant0._Z12sumReductionPiS_i --------------------------
	.section	.nv.constant0._Z12sumReductionPiS_i,"a",@progbits
	.sectionflags	@""
	.align	4
.nv.constant0._Z12sumReductionPiS_i:
	.zero		916


//--------------------- SYMBOLS --------------------------

	.type		.nv.reservedSmem.offset0,@object
	.size		.nv.reservedSmem.offset0,0x4
	.type		.nv.reservedSmem.cap,@object
	.size		.nv.reservedSmem.cap,0x4
